//
// Generated by NVIDIA NVVM Compiler
//
// Compiler Build ID: CL-36424714
// Cuda compilation tools, release 13.0, V13.0.88
// Based on NVVM 20.0.0
//

.version 9.0
.target sm_100
.address_size 64

	// .globl	_Z3fooPi

.visible .entry _Z3fooPi(
	.param .u64 .ptr .align 1 _Z3fooPi_param_0
)
{
	.reg .b32 	%r<5>;
	.reg .b64 	%rd<5>;

	ld.param.u64 	%rd1, [_Z3fooPi_param_0];
	cvta.to.global.u64 	%rd2, %rd1;
	mov.u32 	%r1, %tid.x;
	mov.u32 	%r2, %ntid.x;
	mov.u32 	%r3, %ctaid.x;
	mad.lo.s32 	%r4, %r2, %r3, %r1;
	mul.wide.u32 	%rd3, %r4, 4;
	add.s64 	%rd4, %rd2, %rd3;
	st.global.u32 	[%rd4], %r1;
	ret;

}


// ===== COMPILED SASS (sm_100) =====

	.target	sm_100

	.elftype	@"ET_EXEC"


//--------------------- .note.nv.tkinfo           --------------------------
	.section	.note.nv.tkinfo,"",@"SHT_NOTE"
	.sectionflags	@"SHF_NOTE_NV_TKINFO"
	.tkinfo
        /*0018*/ 	.word	0x00000002
        /*0030*/ 	.string	""
        /*0030*/ 	.string	"ptxas"
        /*0030*/ 	.string	"Cuda compilation tools, release 13.0, V13.0.88"
        /*0030*/ 	.string	"Build cuda_13.0.r13.0/compiler.36424714_0"
        /*0030*/ 	.string	"-arch sm_100 -m 64 "



//--------------------- .note.nv.cuinfo           --------------------------
	.section	.note.nv.cuinfo,"",@"SHT_NOTE"
	.sectionflags	@"SHF_NOTE_NV_CUINFO"
        /*0018*/ 	.short	0x0002
        /*001a*/ 	.short	0x0064
        /*001c*/ 	.short	0x0082
	.zero		2


//--------------------- .nv.info                  --------------------------
	.section	.nv.info,"",@"SHT_CUDA_INFO"
	.align	4


	//----- nvinfo : EIATTR_REGCOUNT
	.align		4
        /*0000*/ 	.byte	0x04, 0x2f
        /*0002*/ 	.short	(.L_1 - .L_0)
	.align		4
.L_0:
        /*0004*/ 	.word	index@(_Z3fooPi)
        /*0008*/ 	.word	0x0000000a


	//----- nvinfo : EIATTR_FRAME_SIZE
	.align		4
.L_1:
        /*000c*/ 	.byte	0x04, 0x11
        /*000e*/ 	.short	(.L_3 - .L_2)
	.align		4
.L_2:
        /*0010*/ 	.word	index@(_Z3fooPi)
        /*0014*/ 	.word	0x00000000


	//----- nvinfo : EIATTR_MIN_STACK_SIZE
	.align		4
.L_3:
        /*0018*/ 	.byte	0x04, 0x12
        /*001a*/ 	.short	(.L_5 - .L_4)
	.align		4
.L_4:
        /*001c*/ 	.word	index@(_Z3fooPi)
        /*0020*/ 	.word	0x00000000
.L_5:


//--------------------- .nv.compat                --------------------------
	.section	.nv.compat,"",@"SHT_CUDA_COMPAT_INFO"
	.align	4
        /*0000*/ 	.byte	0x02, 0x09, 0x00, 0x00, 0x02, 0x02, 0x01, 0x00, 0x02, 0x05, 0x05, 0x00, 0x03, 0x07, 0x01, 0x01
        /*0010*/ 	.byte	0x02, 0x03, 0x00, 0x00, 0x02, 0x06, 0x01, 0x00, 0x04, 0x0b, 0x08, 0x00, 0x09, 0x00, 0x00, 0x00
        /*0020*/ 	.byte	0x00, 0x00, 0x00, 0x00


//--------------------- .nv.info._Z3fooPi         --------------------------
	.section	.nv.info._Z3fooPi,"",@"SHT_CUDA_INFO"
	.sectionflags	@""
	.align	4


	//----- nvinfo : EIATTR_CUDA_API_VERSION
	.align		4
        /*0000*/ 	.byte	0x04, 0x37
        /*0002*/ 	.short	(.L_7 - .L_6)
.L_6:
        /*0004*/ 	.word	0x00000082


	//----- nvinfo : EIATTR_KPARAM_INFO
	.align		4
.L_7:
        /*0008*/ 	.byte	0x04, 0x17
        /*000a*/ 	.short	(.L_9 - .L_8)
.L_8:
        /*000c*/ 	.word	0x00000000
        /*0010*/ 	.short	0x0000
        /*0012*/ 	.short	0x0000
        /*0014*/ 	.byte	0x00, 0xf5, 0x21, 0x00


	//----- nvinfo : EIATTR_SPARSE_MMA_MASK
	.align		4
.L_9:
        /*0018*/ 	.byte	0x03, 0x50
        /*001a*/ 	.short	0x0000


	//----- nvinfo : EIATTR_MAXREG_COUNT
	.align		4
        /*001c*/ 	.byte	0x03, 0x1b
        /*001e*/ 	.short	0x00ff


	//----- nvinfo : EIATTR_MERCURY_ISA_VERSION
	.align		4
        /*0020*/ 	.byte	0x03, 0x5f
        /*0022*/ 	.short	0x0101


	//----- nvinfo : EIATTR_VRC_CTA_INIT_COUNT
	.align		4
        /*0024*/ 	.byte	0x02, 0x4a
	.zero		1
	.zero		1


	//----- nvinfo : EIATTR_EXIT_INSTR_OFFSETS
	.align		4
        /*0028*/ 	.byte	0x04, 0x1c
        /*002a*/ 	.short	(.L_11 - .L_10)


	//   ....[0]....
.L_10:
        /*002c*/ 	.word	0x00000090


	//----- nvinfo : EIATTR_CBANK_PARAM_SIZE
	.align		4
.L_11:
        /*0030*/ 	.byte	0x03, 0x19
        /*0032*/ 	.short	0x0008


	//----- nvinfo : EIATTR_PARAM_CBANK
	.align		4
        /*0034*/ 	.byte	0x04, 0x0a
        /*0036*/ 	.short	(.L_13 - .L_12)
	.align		4
.L_12:
        /*0038*/ 	.word	index@(.nv.constant0._Z3fooPi)
        /*003c*/ 	.short	0x0380
        /*003e*/ 	.short	0x0008


	//----- nvinfo : EIATTR_SW_WAR
	.align		4
.L_13:
        /*0040*/ 	.byte	0x04, 0x36
        /*0042*/ 	.short	(.L_15 - .L_14)
.L_14:
        /*0044*/ 	.word	0x00000008
.L_15:


//--------------------- .nv.callgraph             --------------------------
	.section	.nv.callgraph,"",@"SHT_CUDA_CALLGRAPH"
	.align	4
	.sectionentsize	8
	.align		4
        /*0000*/ 	.word	0x00000000
	.align		4
        /*0004*/ 	.word	0xffffffff
	.align		4
        /*0008*/ 	.word	0x00000000
	.align		4
        /*000c*/ 	.word	0xfffffffe
	.align		4
        /*0010*/ 	.word	0x00000000
	.align		4
        /*0014*/ 	.word	0xfffffffd
	.align		4
        /*0018*/ 	.word	0x00000000
	.align		4
        /*001c*/ 	.word	0xfffffffc


//--------------------- .text._Z3fooPi            --------------------------
	.section	.text._Z3fooPi,"ax",@progbits
	.align	128
        .global         _Z3fooPi
        .type           _Z3fooPi,@function
        .size           _Z3fooPi,(.L_x_1 - _Z3fooPi)
        .other          _Z3fooPi,@"STO_CUDA_ENTRY STV_DEFAULT"
_Z3fooPi:
.text._Z3fooPi:
[----:B------:R-:W-:Y:S01]  /*0000*/  LDC R1, c[0x0][0x37c] ;  /* 0x0000df00ff017b82 */ /* 0x000fe20000000800 */
[----:B------:R-:W0:Y:S07]  /*0010*/  S2R R7, SR_TID.X ;  /* 0x0000000000077919 */ /* 0x000e2e0000002100 */
[----:B------:R-:W1:Y:S01]  /*0020*/  LDC.64 R2, c[0x0][0x380] ;  /* 0x0000e000ff027b82 */ /* 0x000e620000000a00 */
[----:B------:R-:W0:Y:S01]  /*0030*/  LDCU UR6, c[0x0][0x360] ;  /* 0x00006c00ff0677ac */ /* 0x000e220008000800 */
[----:B------:R-:W0:Y:S01]  /*0040*/  S2R R0, SR_CTAID.X ;  /* 0x0000000000007919 */ /* 0x000e220000002500 */
[----:B------:R-:W2:Y:S01]  /*0050*/  LDCU.64 UR4, c[0x0][0x358] ;  /* 0x00006b00ff0477ac */ /* 0x000ea20008000a00 */
[----:B0-----:R-:W-:-:S04]  /*0060*/  IMAD R5, R0, UR6, R7 ;  /* 0x0000000600057c24 */ /* 0x001fc8000f8e0207 */
[----:B-1----:R-:W-:-:S05]  /*0070*/  IMAD.WIDE.U32 R2, R5, 0x4, R2 ;  /* 0x0000000405027825 */ /* 0x002fca00078e0002 */
[----:B--2---:R-:W-:Y:S01]  /*0080*/  STG.E desc[UR4][R2.64], R7 ;  /* 0x0000000702007986 */ /* 0x004fe2000c101904 */
[----:B------:R-:W-:Y:S05]  /*0090*/  EXIT ;  /* 0x000000000000794d */ /* 0x000fea0003800000 */
.L_x_0:
[----:B------:R-:W-:-:S00]  /*00a0*/  BRA `(.L_x_0) ;  /* 0xfffffffc00fc7947 */ /* 0x000fc0000383ffff */
[----:B------:R-:W-:-:S00]  /*00b0*/  NOP ;  /* 0x0000000000007918 */ /* 0x000fc00000000000 */
        /* <DEDUP_REMOVED lines=12> */
.L_x_1:


//--------------------- .nv.shared.reserved.0     --------------------------
	.section	.nv.shared.reserved.0,"aw",@nobits
	.weak		__nv_reservedSMEM_offset_0_alias
	.size		__nv_reservedSMEM_offset_0_alias, 0, 64
	.other		__nv_reservedSMEM_offset_0_alias,@"STO_CUDA_RESERVED_SHARED STV_DEFAULT"
__nv_reservedSMEM_offset_0_alias:
	.zero		0
	.zero		64


//--------------------- .nv.constant0._Z3fooPi    --------------------------
	.section	.nv.constant0._Z3fooPi,"a",@progbits
	.sectionflags	@""
	.align	4
.nv.constant0._Z3fooPi:
	.zero		904


//--------------------- SYMBOLS --------------------------

	.type		.nv.reservedSmem.offset0,@object
	.size		.nv.reservedSmem.offset0,0x4
